//
// Generated by NVIDIA NVVM Compiler
//
// Compiler Build ID: CL-36424714
// Cuda compilation tools, release 13.0, V13.0.88
// Based on NVVM 20.0.0
//

.version 9.0
.target sm_100
.address_size 64

	// .globl	_Z6kernelPPimS0_mS0_mi

.visible .entry _Z6kernelPPimS0_mS0_mi(
	.param .u64 .ptr .align 1 _Z6kernelPPimS0_mS0_mi_param_0,
	.param .u64 _Z6kernelPPimS0_mS0_mi_param_1,
	.param .u64 .ptr .align 1 _Z6kernelPPimS0_mS0_mi_param_2,
	.param .u64 _Z6kernelPPimS0_mS0_mi_param_3,
	.param .u64 .ptr .align 1 _Z6kernelPPimS0_mS0_mi_param_4,
	.param .u64 _Z6kernelPPimS0_mS0_mi_param_5,
	.param .u32 _Z6kernelPPimS0_mS0_mi_param_6
)
{
	.reg .pred 	%p<12>;
	.reg .b32 	%r<142>;
	.reg .b64 	%rd<65>;

	ld.param.u64 	%rd15, [_Z6kernelPPimS0_mS0_mi_param_1];
	ld.param.u64 	%rd16, [_Z6kernelPPimS0_mS0_mi_param_2];
	ld.param.u64 	%rd17, [_Z6kernelPPimS0_mS0_mi_param_3];
	ld.param.u64 	%rd19, [_Z6kernelPPimS0_mS0_mi_param_4];
	ld.param.u64 	%rd18, [_Z6kernelPPimS0_mS0_mi_param_5];
	ld.param.u32 	%r31, [_Z6kernelPPimS0_mS0_mi_param_6];
	cvta.to.global.u64 	%rd1, %rd19;
	setp.lt.s32 	%p1, %r31, 1;
	@%p1 bra 	$L__BB0_16;
	ld.param.u64 	%rd62, [_Z6kernelPPimS0_mS0_mi_param_0];
	cvta.to.global.u64 	%rd20, %rd62;
	mov.u32 	%r33, %ntid.x;
	mov.u32 	%r34, %ctaid.x;
	mov.u32 	%r35, %tid.x;
	mad.lo.s32 	%r36, %r34, %r33, %r35;
	cvt.s64.s32 	%rd21, %r36;
	mad.lo.s64 	%rd2, %rd15, %rd21, %rd20;
	cvta.to.global.u64 	%rd22, %rd16;
	mul.wide.s32 	%rd23, %r36, 4;
	add.s64 	%rd3, %rd22, %rd23;
	and.b32  	%r1, %r31, 15;
	add.s32 	%r2, %r1, -1;
	and.b32  	%r3, %r31, 7;
	add.s32 	%r4, %r3, -1;
	and.b32  	%r5, %r31, 2147483632;
	and.b32  	%r6, %r31, 3;
	neg.s32 	%r7, %r5;
	shl.b64 	%rd4, %rd17, 4;
	add.s64 	%rd5, %rd2, 32;
	mad.lo.s64 	%rd6, %rd18, %rd21, %rd1;
	mov.b32 	%r129, 0;
$L__BB0_2:
	setp.lt.u32 	%p2, %r31, 16;
	mov.b32 	%r136, 0;
	mov.u32 	%r141, %r136;
	@%p2 bra 	$L__BB0_5;
	mov.b32 	%r141, 0;
	mov.u64 	%rd63, %rd5;
	mov.u64 	%rd64, %rd3;
	mov.u32 	%r130, %r7;
$L__BB0_4:
	.pragma "nounroll";
	ld.global.u32 	%r40, [%rd63+-32];
	ld.global.u32 	%r41, [%rd64];
	mad.lo.s32 	%r42, %r41, %r40, %r141;
	ld.global.u32 	%r43, [%rd63+-28];
	add.s64 	%rd24, %rd64, %rd17;
	ld.global.u32 	%r44, [%rd24];
	mad.lo.s32 	%r45, %r44, %r43, %r42;
	ld.global.u32 	%r46, [%rd63+-24];
	add.s64 	%rd25, %rd24, %rd17;
	ld.global.u32 	%r47, [%rd25];
	mad.lo.s32 	%r48, %r47, %r46, %r45;
	ld.global.u32 	%r49, [%rd63+-20];
	add.s64 	%rd26, %rd25, %rd17;
	ld.global.u32 	%r50, [%rd26];
	mad.lo.s32 	%r51, %r50, %r49, %r48;
	ld.global.u32 	%r52, [%rd63+-16];
	add.s64 	%rd27, %rd26, %rd17;
	ld.global.u32 	%r53, [%rd27];
	mad.lo.s32 	%r54, %r53, %r52, %r51;
	ld.global.u32 	%r55, [%rd63+-12];
	add.s64 	%rd28, %rd27, %rd17;
	ld.global.u32 	%r56, [%rd28];
	mad.lo.s32 	%r57, %r56, %r55, %r54;
	ld.global.u32 	%r58, [%rd63+-8];
	add.s64 	%rd29, %rd28, %rd17;
	ld.global.u32 	%r59, [%rd29];
	mad.lo.s32 	%r60, %r59, %r58, %r57;
	ld.global.u32 	%r61, [%rd63+-4];
	add.s64 	%rd30, %rd29, %rd17;
	ld.global.u32 	%r62, [%rd30];
	mad.lo.s32 	%r63, %r62, %r61, %r60;
	ld.global.u32 	%r64, [%rd63];
	add.s64 	%rd31, %rd30, %rd17;
	ld.global.u32 	%r65, [%rd31];
	mad.lo.s32 	%r66, %r65, %r64, %r63;
	ld.global.u32 	%r67, [%rd63+4];
	add.s64 	%rd32, %rd31, %rd17;
	ld.global.u32 	%r68, [%rd32];
	mad.lo.s32 	%r69, %r68, %r67, %r66;
	ld.global.u32 	%r70, [%rd63+8];
	add.s64 	%rd33, %rd32, %rd17;
	ld.global.u32 	%r71, [%rd33];
	mad.lo.s32 	%r72, %r71, %r70, %r69;
	ld.global.u32 	%r73, [%rd63+12];
	add.s64 	%rd34, %rd33, %rd17;
	ld.global.u32 	%r74, [%rd34];
	mad.lo.s32 	%r75, %r74, %r73, %r72;
	ld.global.u32 	%r76, [%rd63+16];
	add.s64 	%rd35, %rd34, %rd17;
	ld.global.u32 	%r77, [%rd35];
	mad.lo.s32 	%r78, %r77, %r76, %r75;
	ld.global.u32 	%r79, [%rd63+20];
	add.s64 	%rd36, %rd35, %rd17;
	ld.global.u32 	%r80, [%rd36];
	mad.lo.s32 	%r81, %r80, %r79, %r78;
	ld.global.u32 	%r82, [%rd63+24];
	add.s64 	%rd37, %rd36, %rd17;
	ld.global.u32 	%r83, [%rd37];
	mad.lo.s32 	%r84, %r83, %r82, %r81;
	ld.global.u32 	%r85, [%rd63+28];
	add.s64 	%rd38, %rd37, %rd17;
	ld.global.u32 	%r86, [%rd38];
	mad.lo.s32 	%r141, %r86, %r85, %r84;
	add.s32 	%r130, %r130, 16;
	add.s64 	%rd64, %rd64, %rd4;
	add.s64 	%rd63, %rd63, 64;
	setp.ne.s32 	%p3, %r130, 0;
	mov.u32 	%r136, %r5;
	@%p3 bra 	$L__BB0_4;
$L__BB0_5:
	setp.eq.s32 	%p4, %r1, 0;
	@%p4 bra 	$L__BB0_15;
	setp.lt.u32 	%p5, %r2, 7;
	@%p5 bra 	$L__BB0_8;
	cvt.u64.u32 	%rd39, %r136;
	mul.wide.u32 	%rd40, %r136, 4;
	add.s64 	%rd41, %rd2, %rd40;
	ld.global.u32 	%r88, [%rd41];
	mad.lo.s64 	%rd42, %rd17, %rd39, %rd3;
	ld.global.u32 	%r89, [%rd42];
	mad.lo.s32 	%r90, %r89, %r88, %r141;
	ld.global.u32 	%r91, [%rd41+4];
	add.s64 	%rd43, %rd42, %rd17;
	ld.global.u32 	%r92, [%rd43];
	mad.lo.s32 	%r93, %r92, %r91, %r90;
	ld.global.u32 	%r94, [%rd41+8];
	add.s64 	%rd44, %rd43, %rd17;
	ld.global.u32 	%r95, [%rd44];
	mad.lo.s32 	%r96, %r95, %r94, %r93;
	ld.global.u32 	%r97, [%rd41+12];
	add.s64 	%rd45, %rd44, %rd17;
	ld.global.u32 	%r98, [%rd45];
	mad.lo.s32 	%r99, %r98, %r97, %r96;
	ld.global.u32 	%r100, [%rd41+16];
	add.s64 	%rd46, %rd45, %rd17;
	ld.global.u32 	%r101, [%rd46];
	mad.lo.s32 	%r102, %r101, %r100, %r99;
	ld.global.u32 	%r103, [%rd41+20];
	add.s64 	%rd47, %rd46, %rd17;
	ld.global.u32 	%r104, [%rd47];
	mad.lo.s32 	%r105, %r104, %r103, %r102;
	ld.global.u32 	%r106, [%rd41+24];
	add.s64 	%rd48, %rd47, %rd17;
	ld.global.u32 	%r107, [%rd48];
	mad.lo.s32 	%r108, %r107, %r106, %r105;
	ld.global.u32 	%r109, [%rd41+28];
	add.s64 	%rd49, %rd48, %rd17;
	ld.global.u32 	%r110, [%rd49];
	mad.lo.s32 	%r141, %r110, %r109, %r108;
	add.s32 	%r136, %r136, 8;
$L__BB0_8:
	setp.eq.s32 	%p6, %r3, 0;
	@%p6 bra 	$L__BB0_15;
	setp.lt.u32 	%p7, %r4, 3;
	@%p7 bra 	$L__BB0_11;
	cvt.u64.u32 	%rd50, %r136;
	mul.wide.u32 	%rd51, %r136, 4;
	add.s64 	%rd52, %rd2, %rd51;
	ld.global.u32 	%r112, [%rd52];
	mad.lo.s64 	%rd53, %rd17, %rd50, %rd3;
	ld.global.u32 	%r113, [%rd53];
	mad.lo.s32 	%r114, %r113, %r112, %r141;
	ld.global.u32 	%r115, [%rd52+4];
	add.s64 	%rd54, %rd53, %rd17;
	ld.global.u32 	%r116, [%rd54];
	mad.lo.s32 	%r117, %r116, %r115, %r114;
	ld.global.u32 	%r118, [%rd52+8];
	add.s64 	%rd55, %rd54, %rd17;
	ld.global.u32 	%r119, [%rd55];
	mad.lo.s32 	%r120, %r119, %r118, %r117;
	ld.global.u32 	%r121, [%rd52+12];
	add.s64 	%rd56, %rd55, %rd17;
	ld.global.u32 	%r122, [%rd56];
	mad.lo.s32 	%r141, %r122, %r121, %r120;
	add.s32 	%r136, %r136, 4;
$L__BB0_11:
	setp.eq.s32 	%p8, %r6, 0;
	@%p8 bra 	$L__BB0_15;
	setp.eq.s32 	%p9, %r6, 1;
	cvt.u64.u32 	%rd57, %r136;
	mul.wide.u32 	%rd58, %r136, 4;
	add.s64 	%rd11, %rd2, %rd58;
	ld.global.u32 	%r123, [%rd11];
	mad.lo.s64 	%rd12, %rd17, %rd57, %rd3;
	ld.global.u32 	%r124, [%rd12];
	mad.lo.s32 	%r141, %r124, %r123, %r141;
	@%p9 bra 	$L__BB0_15;
	setp.eq.s32 	%p10, %r6, 2;
	ld.global.u32 	%r125, [%rd11+4];
	add.s64 	%rd13, %rd12, %rd17;
	ld.global.u32 	%r126, [%rd13];
	mad.lo.s32 	%r141, %r126, %r125, %r141;
	@%p10 bra 	$L__BB0_15;
	ld.global.u32 	%r127, [%rd11+8];
	add.s64 	%rd59, %rd13, %rd17;
	ld.global.u32 	%r128, [%rd59];
	mad.lo.s32 	%r141, %r128, %r127, %r141;
$L__BB0_15:
	mul.wide.u32 	%rd60, %r129, 4;
	add.s64 	%rd61, %rd6, %rd60;
	st.global.u32 	[%rd61], %r141;
	add.s32 	%r129, %r129, 1;
	setp.ne.s32 	%p11, %r129, %r31;
	@%p11 bra 	$L__BB0_2;
$L__BB0_16:
	bar.sync 	0;
	ret;

}


// ===== COMPILED SASS (sm_100) =====

	.target	sm_100

	.elftype	@"ET_EXEC"


//--------------------- .note.nv.tkinfo           --------------------------
	.section	.note.nv.tkinfo,"",@"SHT_NOTE"
	.sectionflags	@"SHF_NOTE_NV_TKINFO"
	.tkinfo
        /*0018*/ 	.word	0x00000002
        /*0030*/ 	.string	""
        /*0030*/ 	.string	"ptxas"
        /*0030*/ 	.string	"Cuda compilation tools, release 13.0, V13.0.88"
        /*0030*/ 	.string	"Build cuda_13.0.r13.0/compiler.36424714_0"
        /*0030*/ 	.string	"-arch sm_100 -m 64 "



//--------------------- .note.nv.cuinfo           --------------------------
	.section	.note.nv.cuinfo,"",@"SHT_NOTE"
	.sectionflags	@"SHF_NOTE_NV_CUINFO"
        /*0018*/ 	.short	0x0002
        /*001a*/ 	.short	0x0064
        /*001c*/ 	.short	0x0082
	.zero		2


//--------------------- .nv.info                  --------------------------
	.section	.nv.info,"",@"SHT_CUDA_INFO"
	.align	4


	//----- nvinfo : EIATTR_REGCOUNT
	.align		4
        /*0000*/ 	.byte	0x04, 0x2f
        /*0002*/ 	.short	(.L_1 - .L_0)
	.align		4
.L_0:
        /*0004*/ 	.word	index@(_Z6kernelPPimS0_mS0_mi)
        /*0008*/ 	.word	0x00000020


	//----- nvinfo : EIATTR_FRAME_SIZE
	.align		4
.L_1:
        /*000c*/ 	.byte	0x04, 0x11
        /*000e*/ 	.short	(.L_3 - .L_2)
	.align		4
.L_2:
        /*0010*/ 	.word	index@(_Z6kernelPPimS0_mS0_mi)
        /*0014*/ 	.word	0x00000000


	//----- nvinfo : EIATTR_MIN_STACK_SIZE
	.align		4
.L_3:
        /*0018*/ 	.byte	0x04, 0x12
        /*001a*/ 	.short	(.L_5 - .L_4)
	.align		4
.L_4:
        /*001c*/ 	.word	index@(_Z6kernelPPimS0_mS0_mi)
        /*0020*/ 	.word	0x00000000
.L_5:


//--------------------- .nv.compat                --------------------------
	.section	.nv.compat,"",@"SHT_CUDA_COMPAT_INFO"
	.align	4
        /*0000*/ 	.byte	0x02, 0x09, 0x00, 0x00, 0x02, 0x02, 0x01, 0x00, 0x02, 0x05, 0x05, 0x00, 0x03, 0x07, 0x01, 0x01
        /*0010*/ 	.byte	0x02, 0x03, 0x00, 0x00, 0x02, 0x06, 0x01, 0x00, 0x04, 0x0b, 0x08, 0x00, 0x09, 0x00, 0x00, 0x00
        /*0020*/ 	.byte	0x00, 0x00, 0x00, 0x00


//--------------------- .nv.info._Z6kernelPPimS0_mS0_mi --------------------------
	.section	.nv.info._Z6kernelPPimS0_mS0_mi,"",@"SHT_CUDA_INFO"
	.sectionflags	@""
	.align	4


	//----- nvinfo : EIATTR_CUDA_API_VERSION
	.align		4
        /*0000*/ 	.byte	0x04, 0x37
        /*0002*/ 	.short	(.L_7 - .L_6)
.L_6:
        /*0004*/ 	.word	0x00000082


	//----- nvinfo : EIATTR_KPARAM_INFO
	.align		4
.L_7:
        /*0008*/ 	.byte	0x04, 0x17
        /*000a*/ 	.short	(.L_9 - .L_8)
.L_8:
        /*000c*/ 	.word	0x00000000
        /*0010*/ 	.short	0x0006
        /*0012*/ 	.short	0x0030
        /*0014*/ 	.byte	0x00, 0xf0, 0x11, 0x00


	//----- nvinfo : EIATTR_KPARAM_INFO
	.align		4
.L_9:
        /*0018*/ 	.byte	0x04, 0x17
        /*001a*/ 	.short	(.L_11 - .L_10)
.L_10:
        /*001c*/ 	.word	0x00000000
        /*0020*/ 	.short	0x0005
        /*0022*/ 	.short	0x0028
        /*0024*/ 	.byte	0x00, 0xf0, 0x21, 0x00


	//----- nvinfo : EIATTR_KPARAM_INFO
	.align		4
.L_11:
        /*0028*/ 	.byte	0x04, 0x17
        /*002a*/ 	.short	(.L_13 - .L_12)
.L_12:
        /*002c*/ 	.word	0x00000000
        /*0030*/ 	.short	0x0004
        /*0032*/ 	.short	0x0020
        /*0034*/ 	.byte	0x00, 0xf5, 0x21, 0x00


	//----- nvinfo : EIATTR_KPARAM_INFO
	.align		4
.L_13:
        /*0038*/ 	.byte	0x04, 0x17
        /*003a*/ 	.short	(.L_15 - .L_14)
.L_14:
        /*003c*/ 	.word	0x00000000
        /*0040*/ 	.short	0x0003
        /*0042*/ 	.short	0x0018
        /*0044*/ 	.byte	0x00, 0xf0, 0x21, 0x00


	//----- nvinfo : EIATTR_KPARAM_INFO
	.align		4
.L_15:
        /*0048*/ 	.byte	0x04, 0x17
        /*004a*/ 	.short	(.L_17 - .L_16)
.L_16:
        /*004c*/ 	.word	0x00000000
        /*0050*/ 	.short	0x0002
        /*0052*/ 	.short	0x0010
        /*0054*/ 	.byte	0x00, 0xf5, 0x21, 0x00


	//----- nvinfo : EIATTR_KPARAM_INFO
	.align		4
.L_17:
        /*0058*/ 	.byte	0x04, 0x17
        /*005a*/ 	.short	(.L_19 - .L_18)
.L_18:
        /*005c*/ 	.word	0x00000000
        /*0060*/ 	.short	0x0001
        /*0062*/ 	.short	0x0008
        /*0064*/ 	.byte	0x00, 0xf0, 0x21, 0x00


	//----- nvinfo : EIATTR_KPARAM_INFO
	.align		4
.L_19:
        /*0068*/ 	.byte	0x04, 0x17
        /*006a*/ 	.short	(.L_21 - .L_20)
.L_20:
        /*006c*/ 	.word	0x00000000
        /*0070*/ 	.short	0x0000
        /*0072*/ 	.short	0x0000
        /*0074*/ 	.byte	0x00, 0xf5, 0x21, 0x00


	//----- nvinfo : EIATTR_SPARSE_MMA_MASK
	.align		4
.L_21:
        /*0078*/ 	.byte	0x03, 0x50
        /*007a*/ 	.short	0x0000


	//----- nvinfo : EIATTR_MAXREG_COUNT
	.align		4
        /*007c*/ 	.byte	0x03, 0x1b
        /*007e*/ 	.short	0x00ff


	//----- nvinfo : EIATTR_NUM_BARRIERS
	.align		4
        /*0080*/ 	.byte	0x02, 0x4c
        /*0082*/ 	.byte	0x01
	.zero		1


	//----- nvinfo : EIATTR_MERCURY_ISA_VERSION
	.align		4
        /*0084*/ 	.byte	0x03, 0x5f
        /*0086*/ 	.short	0x0101


	//----- nvinfo : EIATTR_VRC_CTA_INIT_COUNT
	.align		4
        /*0088*/ 	.byte	0x02, 0x4a
	.zero		1
	.zero		1


	//----- nvinfo : EIATTR_EXIT_INSTR_OFFSETS
	.align		4
        /*008c*/ 	.byte	0x04, 0x1c
        /*008e*/ 	.short	(.L_23 - .L_22)


	//   ....[0]....
.L_22:
        /*0090*/ 	.word	0x00000f10


	//----- nvinfo : EIATTR_CBANK_PARAM_SIZE
	.align		4
.L_23:
        /*0094*/ 	.byte	0x03, 0x19
        /*0096*/ 	.short	0x0034


	//----- nvinfo : EIATTR_PARAM_CBANK
	.align		4
        /*0098*/ 	.byte	0x04, 0x0a
        /*009a*/ 	.short	(.L_25 - .L_24)
	.align		4
.L_24:
        /*009c*/ 	.word	index@(.nv.constant0._Z6kernelPPimS0_mS0_mi)
        /*00a0*/ 	.short	0x0380
        /*00a2*/ 	.short	0x0034


	//----- nvinfo : EIATTR_SW_WAR
	.align		4
.L_25:
        /*00a4*/ 	.byte	0x04, 0x36
        /*00a6*/ 	.short	(.L_27 - .L_26)
.L_26:
        /*00a8*/ 	.word	0x00000008
.L_27:


//--------------------- .nv.callgraph             --------------------------
	.section	.nv.callgraph,"",@"SHT_CUDA_CALLGRAPH"
	.align	4
	.sectionentsize	8
	.align		4
        /*0000*/ 	.word	0x00000000
	.align		4
        /*0004*/ 	.word	0xffffffff
	.align		4
        /*0008*/ 	.word	0x00000000
	.align		4
        /*000c*/ 	.word	0xfffffffe
	.align		4
        /*0010*/ 	.word	0x00000000
	.align		4
        /*0014*/ 	.word	0xfffffffd
	.align		4
        /*0018*/ 	.word	0x00000000
	.align		4
        /*001c*/ 	.word	0xfffffffc


//--------------------- .text._Z6kernelPPimS0_mS0_mi --------------------------
	.section	.text._Z6kernelPPimS0_mS0_mi,"ax",@progbits
	.align	128
        .global         _Z6kernelPPimS0_mS0_mi
        .type           _Z6kernelPPimS0_mS0_mi,@function
        .size           _Z6kernelPPimS0_mS0_mi,(.L_x_8 - _Z6kernelPPimS0_mS0_mi)
        .other          _Z6kernelPPimS0_mS0_mi,@"STO_CUDA_ENTRY STV_DEFAULT"
_Z6kernelPPimS0_mS0_mi:
.text._Z6kernelPPimS0_mS0_mi:
[----:B------:R-:W-:Y:S08]  /*0000*/  LDC R1, c[0x0][0x37c] ;  /* 0x0000df00ff017b82 */ /* 0x000ff00000000800 */
[----:B------:R-:W0:Y:S02]  /*0010*/  LDC R5, c[0x0][0x3b0] ;  /* 0x0000ec00ff057b82 */ /* 0x000e240000000800 */
[----:B0-----:R-:W-:-:S13]  /*0020*/  ISETP.GE.AND P0, PT, R5, 0x1, PT ;  /* 0x000000010500780c */ /* 0x001fda0003f06270 */
[----:B------:R-:W-:Y:S05]  /*0030*/  @!P0 BRA `(.L_x_0) ;  /* 0x0000000c00b08947 */ /* 0x000fea0003800000 */
[----:B------:R-:W0:Y:S01]  /*0040*/  S2R R3, SR_CTAID.X ;  /* 0x0000000000037919 */ /* 0x000e220000002500 */
[----:B------:R-:W0:Y:S01]  /*0050*/  LDCU UR4, c[0x0][0x360] ;  /* 0x00006c00ff0477ac */ /* 0x000e220008000800 */
[----:B------:R-:W1:Y:S01]  /*0060*/  LDC.64 R14, c[0x0][0x380] ;  /* 0x0000e000ff0e7b82 */ /* 0x000e620000000a00 */
[----:B------:R-:W-:Y:S01]  /*0070*/  LOP3.LUT R2, R5, 0x7, RZ, 0xc0, !PT ;  /* 0x0000000705027812 */ /* 0x000fe200078ec0ff */
[----:B------:R-:W0:Y:S01]  /*0080*/  S2R R0, SR_TID.X ;  /* 0x0000000000007919 */ /* 0x000e220000002100 */
[----:B------:R-:W1:Y:S03]  /*0090*/  LDCU.64 UR6, c[0x0][0x388] ;  /* 0x00007100ff0677ac */ /* 0x000e660008000a00 */
[----:B------:R-:W-:Y:S01]  /*00a0*/  VIADD R16, R2, 0xffffffff ;  /* 0xffffffff02107836 */ /* 0x000fe20000000000 */
[----:B------:R-:W2:Y:S01]  /*00b0*/  LDCU.64 UR8, c[0x0][0x3a8] ;  /* 0x00007500ff0877ac */ /* 0x000ea20008000a00 */
[----:B------:R-:W3:Y:S03]  /*00c0*/  LDC.64 R10, c[0x0][0x3a0] ;  /* 0x0000e800ff0a7b82 */ /* 0x000ee60000000a00 */
[----:B------:R-:W-:-:S05]  /*00d0*/  ISETP.GE.U32.AND P1, PT, R16, 0x3, PT ;  /* 0x000000031000780c */ /* 0x000fca0003f26070 */
[----:B------:R-:W4:Y:S08]  /*00e0*/  LDC.64 R12, c[0x0][0x390] ;  /* 0x0000e400ff0c7b82 */ /* 0x000f300000000a00 */
[----:B------:R-:W5:Y:S01]  /*00f0*/  LDC.64 R8, c[0x0][0x398] ;  /* 0x0000e600ff087b82 */ /* 0x000f620000000a00 */
[----:B0-----:R-:W-:Y:S01]  /*0100*/  IMAD R3, R3, UR4, R0 ;  /* 0x0000000403037c24 */ /* 0x001fe2000f8e0200 */
[----:B------:R-:W-:Y:S01]  /*0110*/  LOP3.LUT R0, R5, 0xf, RZ, 0xc0, !PT ;  /* 0x0000000f05007812 */ /* 0x000fe200078ec0ff */
[----:B------:R-:W0:Y:S02]  /*0120*/  LDCU.64 UR4, c[0x0][0x358] ;  /* 0x00006b00ff0477ac */ /* 0x000e240008000a00 */
[----:B-1----:R-:W-:Y:S01]  /*0130*/  IMAD.WIDE.U32 R14, R3, UR6, R14 ;  /* 0x00000006030e7c25 */ /* 0x002fe2000f8e000e */
[----:B------:R-:W-:-:S03]  /*0140*/  SHF.R.S32.HI R4, RZ, 0x1f, R3 ;  /* 0x0000001fff047819 */ /* 0x000fc60000011403 */
[----:B------:R-:W-:Y:S02]  /*0150*/  VIADD R7, R0, 0xffffffff ;  /* 0xffffffff00077836 */ /* 0x000fe40000000000 */
[C---:B------:R-:W-:Y:S02]  /*0160*/  IMAD R6, R4.reuse, UR6, RZ ;  /* 0x0000000604067c24 */ /* 0x040fe4000f8e02ff */
[----:B--2---:R-:W-:Y:S01]  /*0170*/  IMAD R4, R4, UR8, RZ ;  /* 0x0000000804047c24 */ /* 0x004fe2000f8e02ff */
[----:B------:R-:W-:Y:S01]  /*0180*/  ISETP.GE.U32.AND P0, PT, R7, 0x7, PT ;  /* 0x000000070700780c */ /* 0x000fe20003f06070 */
[C---:B------:R-:W-:Y:S01]  /*0190*/  IMAD R7, R3.reuse, UR7, R6 ;  /* 0x0000000703077c24 */ /* 0x040fe2000f8e0206 */
[----:B-----5:R-:W-:Y:S01]  /*01a0*/  SHF.L.U64.HI R9, R8, 0x4, R9 ;  /* 0x0000000408097819 */ /* 0x020fe20000010209 */
[C---:B------:R-:W-:Y:S01]  /*01b0*/  IMAD R17, R3.reuse, UR9, R4 ;  /* 0x0000000903117c24 */ /* 0x040fe2000f8e0204 */
[----:B------:R-:W-:Y:S01]  /*01c0*/  IADD3 R4, P2, PT, R14, 0x20, RZ ;  /* 0x000000200e047810 */ /* 0x000fe20007f5e0ff */
[----:B---3--:R-:W-:-:S04]  /*01d0*/  IMAD.WIDE.U32 R10, R3, UR8, R10 ;  /* 0x00000008030a7c25 */ /* 0x008fc8000f8e000a */
[----:B------:R-:W-:Y:S02]  /*01e0*/  IMAD.IADD R15, R15, 0x1, R7 ;  /* 0x000000010f0f7824 */ /* 0x000fe400078e0207 */
[----:B----4-:R-:W-:Y:S01]  /*01f0*/  IMAD.WIDE R12, R3, 0x4, R12 ;  /* 0x00000004030c7825 */ /* 0x010fe200078e020c */
[C---:B------:R-:W-:Y:S02]  /*0200*/  LOP3.LUT R3, R5.reuse, 0x7ffffff0, RZ, 0xc0, !PT ;  /* 0x7ffffff005037812 */ /* 0x040fe400078ec0ff */
[----:B------:R-:W-:Y:S01]  /*0210*/  LOP3.LUT R5, R5, 0x3, RZ, 0xc0, !PT ;  /* 0x0000000305057812 */ /* 0x000fe200078ec0ff */
[----:B------:R-:W-:Y:S02]  /*0220*/  IMAD.MOV.U32 R6, RZ, RZ, RZ ;  /* 0x000000ffff067224 */ /* 0x000fe400078e00ff */
[----:B------:R-:W-:Y:S02]  /*0230*/  IMAD.IADD R7, R11, 0x1, R17 ;  /* 0x000000010b077824 */ /* 0x000fe400078e0211 */
[----:B0-----:R-:W-:-:S07]  /*0240*/  IMAD.X R24, RZ, RZ, R15, P2 ;  /* 0x000000ffff187224 */ /* 0x001fce00010e060f */
.L_x_6:
[----:B------:R-:W0:Y:S01]  /*0250*/  LDCU UR6, c[0x0][0x3b0] ;  /* 0x00007600ff0677ac */ /* 0x000e220008000800 */
[----:B------:R-:W-:Y:S02]  /*0260*/  IMAD.MOV.U32 R25, RZ, RZ, RZ ;  /* 0x000000ffff197224 */ /* 0x000fe400078e00ff */
[----:B------:R-:W-:Y:S01]  /*0270*/  IMAD.MOV.U32 R26, RZ, RZ, RZ ;  /* 0x000000ffff1a7224 */ /* 0x000fe200078e00ff */
[----:B0-----:R-:W-:-:S09]  /*0280*/  UISETP.GE.U32.AND UP0, UPT, UR6, 0x10, UPT ;  /* 0x000000100600788c */ /* 0x001fd2000bf06070 */
[----:B------:R-:W-:Y:S05]  /*0290*/  BRA.U !UP0, `(.L_x_1) ;  /* 0x00000005087c7547 */ /* 0x000fea000b800000 */
[----:B------:R-:W-:Y:S01]  /*02a0*/  IMAD.MOV R22, RZ, RZ, -R3 ;  /* 0x000000ffff167224 */ /* 0x000fe200078e0a03 */
[----:B------:R-:W-:Y:S01]  /*02b0*/  MOV R21, R13 ;  /* 0x0000000d00157202 */ /* 0x000fe20000000f00 */
[----:B------:R-:W-:Y:S01]  /*02c0*/  IMAD.MOV.U32 R26, RZ, RZ, RZ ;  /* 0x000000ffff1a7224 */ /* 0x000fe200078e00ff */
[----:B------:R-:W0:Y:S01]  /*02d0*/  LDCU.64 UR6, c[0x0][0x398] ;  /* 0x00007300ff0677ac */ /* 0x000e220008000a00 */
[----:B------:R-:W-:Y:S02]  /*02e0*/  IMAD.MOV.U32 R25, RZ, RZ, R4 ;  /* 0x000000ffff197224 */ /* 0x000fe400078e0004 */
[----:B------:R-:W-:Y:S02]  /*02f0*/  IMAD.MOV.U32 R28, RZ, RZ, R24 ;  /* 0x000000ffff1c7224 */ /* 0x000fe400078e0018 */
[----:B------:R-:W-:-:S07]  /*0300*/  IMAD.MOV.U32 R20, RZ, RZ, R12 ;  /* 0x000000ffff147224 */ /* 0x000fce00078e000c */
.L_x_2:
[----:B------:R-:W-:Y:S02]  /*0310*/  IMAD.MOV.U32 R18, RZ, RZ, R25 ;  /* 0x000000ffff127224 */ /* 0x000fe400078e0019 */
[----:B------:R-:W-:Y:S01]  /*0320*/  IMAD.MOV.U32 R19, RZ, RZ, R28 ;  /* 0x000000ffff137224 */ /* 0x000fe200078e001c */
[----:B------:R-:W2:Y:S04]  /*0330*/  LDG.E R25, desc[UR4][R20.64] ;  /* 0x0000000414197981 */ /* 0x000ea8000c1e1900 */
[----:B------:R-:W2:Y:S01]  /*0340*/  LDG.E R23, desc[UR4][R18.64+-0x20] ;  /* 0xffffe00412177981 */ /* 0x000ea2000c1e1900 */
[----:B0-----:R-:W-:-:S03]  /*0350*/  IADD3 R16, P2, PT, R20, UR6, RZ ;  /* 0x0000000614107c10 */ /* 0x001fc6000ff5e0ff */
[----:B------:R-:W3:Y:S01]  /*0360*/  LDG.E R28, desc[UR4][R18.64+-0x1c] ;  /* 0xffffe404121c7981 */ /* 0x000ee2000c1e1900 */
[----:B------:R-:W-:Y:S01]  /*0370*/  IADD3.X R17, PT, PT, R21, UR7, RZ, P2, !PT ;  /* 0x0000000715117c10 */ /* 0x000fe200097fe4ff */
[----:B--2---:R-:W-:-:S04]  /*0380*/  IMAD R23, R23, R25, R26 ;  /* 0x0000001917177224 */ /* 0x004fc800078e021a */
[----:B------:R-:W3:Y:S01]  /*0390*/  LDG.E R25, desc[UR4][R16.64] ;  /* 0x0000000410197981 */ /* 0x000ee2000c1e1900 */
[----:B------:R-:W-:-:S04]  /*03a0*/  IADD3 R26, P2, PT, R16, UR6, RZ ;  /* 0x00000006101a7c10 */ /* 0x000fc8000ff5e0ff */
[----:B------:R-:W-:Y:S01]  /*03b0*/  IADD3.X R27, PT, PT, R17, UR7, RZ, P2, !PT ;  /* 0x00000007111b7c10 */ /* 0x000fe200097fe4ff */
[----:B---3--:R-:W-:-:S04]  /*03c0*/  IMAD R23, R28, R25, R23 ;  /* 0x000000191c177224 */ /* 0x008fc800078e0217 */
[----:B------:R-:W2:Y:S04]  /*03d0*/  LDG.E R25, desc[UR4][R26.64] ;  /* 0x000000041a197981 */ /* 0x000ea8000c1e1900 */
[----:B------:R-:W2:Y:S01]  /*03e0*/  LDG.E R28, desc[UR4][R18.64+-0x18] ;  /* 0xffffe804121c7981 */ /* 0x000ea2000c1e1900 */
[----:B------:R-:W-:-:S04]  /*03f0*/  IADD3 R16, P2, PT, R26, UR6, RZ ;  /* 0x000000061a107c10 */ /* 0x000fc8000ff5e0ff */
[----:B------:R-:W-:-:S05]  /*0400*/  IADD3.X R17, PT, PT, R27, UR7, RZ, P2, !PT ;  /* 0x000000071b117c10 */ /* 0x000fca00097fe4ff */
[----:B------:R-:W3:Y:S01]  /*0410*/  LDG.E R26, desc[UR4][R16.64] ;  /* 0x00000004101a7981 */ /* 0x000ee2000c1e1900 */
[----:B--2---:R-:W-:-:S03]  /*0420*/  IMAD R23, R28, R25, R23 ;  /* 0x000000191c177224 */ /* 0x004fc600078e0217 */
[----:B------:R-:W3:Y:S01]  /*0430*/  LDG.E R25, desc[UR4][R18.64+-0x14] ;  /* 0xffffec0412197981 */ /* 0x000ee2000c1e1900 */
[----:B------:R-:W-:-:S04]  /*0440*/  IADD3 R28, P2, PT, R16, UR6, RZ ;  /* 0x00000006101c7c10 */ /* 0x000fc8000ff5e0ff */
[----:B------:R-:W-:-:S05]  /*0450*/  IADD3.X R29, PT, PT, R17, UR7, RZ, P2, !PT ;  /* 0x00000007111d7c10 */ /* 0x000fca00097fe4ff */
[----:B------:R-:W2:Y:S01]  /*0460*/  LDG.E R16, desc[UR4][R28.64] ;  /* 0x000000041c107981 */ /* 0x000ea2000c1e1900 */
[----:B---3--:R-:W-:-:S03]  /*0470*/  IMAD R23, R25, R26, R23 ;  /* 0x0000001a19177224 */ /* 0x008fc600078e0217 */
        /* <DEDUP_REMOVED lines=49> */
[----:B---3--:R-:W-:Y:S01]  /*0790*/  IMAD R23, R25, R16, R23 ;  /* 0x0000001019177224 */ /* 0x008fe200078e0217 */
[----:B------:R-:W-:Y:S02]  /*07a0*/  IADD3 R16, P2, PT, R26, UR6, RZ ;  /* 0x000000061a107c10 */ /* 0x000fe4000ff5e0ff */
[----:B------:R-:W2:Y:S02]  /*07b0*/  LDG.E R25, desc[UR4][R18.64+0x18] ;  /* 0x0000180412197981 */ /* 0x000ea4000c1e1900 */
[----:B------:R-:W-:Y:S02]  /*07c0*/  IADD3.X R17, PT, PT, R27, UR7, RZ, P2, !PT ;  /* 0x000000071b117c10 */ /* 0x000fe400097fe4ff */
[----:B------:R-:W3:Y:S04]  /*07d0*/  LDG.E R26, desc[UR4][R18.64+0x1c] ;  /* 0x00001c04121a7981 */ /* 0x000ee8000c1e1900 */
[----:B------:R-:W3:Y:S01]  /*07e0*/  LDG.E R16, desc[UR4][R16.64] ;  /* 0x0000000410107981 */ /* 0x000ee2000c1e1900 */
[----:B------:R-:W-:-:S05]  /*07f0*/  VIADD R22, R22, 0x10 ;  /* 0x0000001016167836 */ /* 0x000fca0000000000 */
[----:B------:R-:W-:Y:S02]  /*0800*/  ISETP.NE.AND P2, PT, R22, RZ, PT ;  /* 0x000000ff1600720c */ /* 0x000fe40003f45270 */
[----:B------:R-:W-:-:S05]  /*0810*/  LEA R20, P3, R8, R20, 0x4 ;  /* 0x0000001408147211 */ /* 0x000fca00078620ff */
[----:B------:R-:W-:Y:S02]  /*0820*/  IMAD.X R21, R21, 0x1, R9, P3 ;  /* 0x0000000115157824 */ /* 0x000fe400018e0609 */
[----:B--2---:R-:W-:Y:S01]  /*0830*/  IMAD R23, R25, R28, R23 ;  /* 0x0000001c19177224 */ /* 0x004fe200078e0217 */
[----:B------:R-:W-:-:S05]  /*0840*/  IADD3 R25, P4, PT, R18, 0x40, RZ ;  /* 0x0000004012197810 */ /* 0x000fca0007f9e0ff */
[----:B------:R-:W-:Y:S02]  /*0850*/  IMAD.X R28, RZ, RZ, R19, P4 ;  /* 0x000000ffff1c7224 */ /* 0x000fe400020e0613 */
[----:B---3--:R-:W-:Y:S01]  /*0860*/  IMAD R26, R26, R16, R23 ;  /* 0x000000101a1a7224 */ /* 0x008fe200078e0217 */
[----:B------:R-:W-:Y:S06]  /*0870*/  @P2 BRA `(.L_x_2) ;  /* 0xfffffff800a42947 */ /* 0x000fec000383ffff */
[----:B------:R-:W-:-:S07]  /*0880*/  IMAD.MOV.U32 R25, RZ, RZ, R3 ;  /* 0x000000ffff197224 */ /* 0x000fce00078e0003 */
.L_x_1:
[----:B------:R-:W-:-:S13]  /*0890*/  ISETP.NE.AND P2, PT, R0, RZ, PT ;  /* 0x000000ff0000720c */ /* 0x000fda0003f45270 */
[----:B------:R-:W-:Y:S05]  /*08a0*/  @!P2 BRA `(.L_x_3) ;  /* 0x000000040074a947 */ /* 0x000fea0003800000 */
[----:B------:R-:W-:Y:S01]  /*08b0*/  ISETP.NE.AND P2, PT, R2, RZ, PT ;  /* 0x000000ff0200720c */ /* 0x000fe20003f45270 */
[----:B------:R-:W-:-:S12]  /*08c0*/  @!P0 BRA `(.L_x_4) ;  /* 0x0000000000ac8947 */ /* 0x000fd80003800000 */
[----:B------:R-:W0:Y:S01]  /*08d0*/  LDCU.64 UR6, c[0x0][0x398] ;  /* 0x00007300ff0677ac */ /* 0x000e220008000a00 */
[----:B------:R-:W-:-:S05]  /*08e0*/  IMAD.WIDE.U32 R16, R25, 0x4, R14 ;  /* 0x0000000419107825 */ /* 0x000fca00078e000e */
[----:B------:R-:W2:Y:S04]  /*08f0*/  LDG.E R28, desc[UR4][R16.64] ;  /* 0x00000004101c7981 */ /* 0x000ea8000c1e1900 */
[----:B------:R-:W3:Y:S01]  /*0900*/  LDG.E R29, desc[UR4][R16.64+0x4] ;  /* 0x00000404101d7981 */ /* 0x000ee2000c1e1900 */
[----:B0-----:R-:W-:-:S04]  /*0910*/  IMAD.WIDE.U32 R18, R25, UR6, R12 ;  /* 0x0000000619127c25 */ /* 0x001fc8000f8e000c */
[----:B------:R-:W-:-:S05]  /*0920*/  IMAD R19, R25, UR7, R19 ;  /* 0x0000000719137c24 */ /* 0x000fca000f8e0213 */
[----:B------:R-:W2:Y:S01]  /*0930*/  LDG.E R27, desc[UR4][R18.64] ;  /* 0x00000004121b7981 */ /* 0x000ea2000c1e1900 */
[----:B------:R-:W-:-:S04]  /*0940*/  IADD3 R20, P3, PT, R18, UR6, RZ ;  /* 0x0000000612147c10 */ /* 0x000fc8000ff7e0ff */
[----:B------:R-:W-:Y:S02]  /*0950*/  IADD3.X R21, PT, PT, R19, UR7, RZ, P3, !PT ;  /* 0x0000000713157c10 */ /* 0x000fe40009ffe4ff */
[----:B------:R-:W-:-:S03]  /*0960*/  IADD3 R22, P3, PT, R20, UR6, RZ ;  /* 0x0000000614167c10 */ /* 0x000fc6000ff7e0ff */
[----:B------:R-:W3:Y:S01]  /*0970*/  LDG.E R18, desc[UR4][R20.64] ;  /* 0x0000000414127981 */ /* 0x000ee2000c1e1900 */
[----:B------:R-:W-:-:S03]  /*0980*/  IADD3.X R23, PT, PT, R21, UR7, RZ, P3, !PT ;  /* 0x0000000715177c10 */ /* 0x000fc60009ffe4ff */
[----:B------:R-:W4:Y:S04]  /*0990*/  LDG.E R19, desc[UR4][R16.64+0xc] ;  /* 0x00000c0410137981 */ /* 0x000f28000c1e1900 */
[----:B------:R-:W5:Y:S01]  /*09a0*/  LDG.E R20, desc[UR4][R16.64+0x8] ;  /* 0x0000080410147981 */ /* 0x000f62000c1e1900 */
[----:B--2---:R-:W-:-:S03]  /*09b0*/  IMAD R28, R28, R27, R26 ;  /* 0x0000001b1c1c7224 */ /* 0x004fc600078e021a */
[----:B------:R-:W5:Y:S01]  /*09c0*/  LDG.E R27, desc[UR4][R22.64] ;  /* 0x00000004161b7981 */ /* 0x000f62000c1e1900 */
[----:B---3--:R-:W-:Y:S01]  /*09d0*/  IMAD R18, R29, R18, R28 ;  /* 0x000000121d127224 */ /* 0x008fe200078e021c */
[----:B------:R-:W-:-:S04]  /*09e0*/  IADD3 R28, P3, PT, R22, UR6, RZ ;  /* 0x00000006161c7c10 */ /* 0x000fc8000ff7e0ff */
[----:B------:R-:W-:Y:S02]  /*09f0*/  IADD3.X R29, PT, PT, R23, UR7, RZ, P3, !PT ;  /* 0x00000007171d7c10 */ /* 0x000fe40009ffe4ff */
[----:B------:R-:W-:Y:S01]  /*0a00*/  IADD3 R26, P3, PT, R28, UR6, RZ ;  /* 0x000000061c1a7c10 */ /* 0x000fe2000ff7e0ff */
[----:B------:R-:W2:Y:S04]  /*0a10*/  LDG.E R23, desc[UR4][R16.64+0x10] ;  /* 0x0000100410177981 */ /* 0x000ea8000c1e1900 */
[----:B------:R-:W4:Y:S01]  /*0a20*/  LDG.E R28, desc[UR4][R28.64] ;  /* 0x000000041c1c7981 */ /* 0x000f22000c1e1900 */
[----:B-----5:R-:W-:Y:S01]  /*0a30*/  IMAD R18, R20, R27, R18 ;  /* 0x0000001b14127224 */ /* 0x020fe200078e0212 */
[----:B------:R-:W-:Y:S02]  /*0a40*/  IADD3.X R27, PT, PT, R29, UR7, RZ, P3, !PT ;  /* 0x000000071d1b7c10 */ /* 0x000fe40009ffe4ff */
[----:B------:R-:W3:Y:S04]  /*0a50*/  LDG.E R29, desc[UR4][R16.64+0x14] ;  /* 0x00001404101d7981 */ /* 0x000ee8000c1e1900 */
[----:B------:R-:W2:Y:S01]  /*0a60*/  LDG.E R22, desc[UR4][R26.64] ;  /* 0x000000041a167981 */ /* 0x000ea2000c1e1900 */
[----:B------:R-:W-:-:S04]  /*0a70*/  IADD3 R20, P3, PT, R26, UR6, RZ ;  /* 0x000000061a147c10 */ /* 0x000fc8000ff7e0ff */
[----:B------:R-:W-:Y:S02]  /*0a80*/  IADD3.X R21, PT, PT, R27, UR7, RZ, P3, !PT ;  /* 0x000000071b157c10 */ /* 0x000fe40009ffe4ff */
[----:B------:R-:W5:Y:S01]  /*0a90*/  LDG.E R27, desc[UR4][R16.64+0x18] ;  /* 0x00001804101b7981 */ /* 0x000f62000c1e1900 */
[----:B----4-:R-:W-:-:S03]  /*0aa0*/  IMAD R18, R19, R28, R18 ;  /* 0x0000001c13127224 */ /* 0x010fc600078e0212 */
[----:B------:R-:W4:Y:S01]  /*0ab0*/  LDG.E R28, desc[UR4][R16.64+0x1c] ;  /* 0x00001c04101c7981 */ /* 0x000f22000c1e1900 */
[----:B--2---:R-:W-:Y:S01]  /*0ac0*/  IMAD R26, R23, R22, R18 ;  /* 0x00000016171a7224 */ /* 0x004fe200078e0212 */
[----:B------:R-:W-:Y:S02]  /*0ad0*/  IADD3 R18, P3, PT, R20, UR6, RZ ;  /* 0x0000000614127c10 */ /* 0x000fe4000ff7e0ff */
[----:B------:R-:W3:Y:S02]  /*0ae0*/  LDG.E R20, desc[UR4][R20.64] ;  /* 0x0000000414147981 */ /* 0x000ee4000c1e1900 */
[----:B------:R-:W-:Y:S02]  /*0af0*/  IADD3.X R19, PT, PT, R21, UR7, RZ, P3, !PT ;  /* 0x0000000715137c10 */ /* 0x000fe40009ffe4ff */
[----:B------:R-:W-:-:S03]  /*0b00*/  IADD3 R22, P3, PT, R18, UR6, RZ ;  /* 0x0000000612167c10 */ /* 0x000fc6000ff7e0ff */
[----:B------:R-:W5:Y:S01]  /*0b10*/  LDG.E R18, desc[UR4][R18.64] ;  /* 0x0000000412127981 */ /* 0x000f62000c1e1900 */
[----:B------:R-:W-:-:S05]  /*0b20*/  IADD3.X R23, PT, PT, R19, UR7, RZ, P3, !PT ;  /* 0x0000000713177c10 */ /* 0x000fca0009ffe4ff */
[----:B------:R-:W4:Y:S01]  /*0b30*/  LDG.E R22, desc[UR4][R22.64] ;  /* 0x0000000416167981 */ /* 0x000f22000c1e1900 */
[----:B------:R-:W-:Y:S01]  /*0b40*/  IADD3 R25, PT, PT, R25, 0x8, RZ ;  /* 0x0000000819197810 */ /* 0x000fe20007ffe0ff */
[----:B---3--:R-:W-:-:S04]  /*0b50*/  IMAD R26, R29, R20, R26 ;  /* 0x000000141d1a7224 */ /* 0x008fc800078e021a */
[----:B-----5:R-:W-:-:S04]  /*0b60*/  IMAD R27, R27, R18, R26 ;  /* 0x000000121b1b7224 */ /* 0x020fc800078e021a */
[----:B----4-:R-:W-:-:S07]  /*0b70*/  IMAD R26, R28, R22, R27 ;  /* 0x000000161c1a7224 */ /* 0x010fce00078e021b */
.L_x_4:
[----:B------:R-:W-:Y:S05]  /*0b80*/  @!P2 BRA `(.L_x_3) ;  /* 0x0000000000bca947 */ /* 0x000fea0003800000 */
[----:B------:R-:W-:Y:S01]  /*0b90*/  ISETP.NE.AND P2, PT, R5, RZ, PT ;  /* 0x000000ff0500720c */ /* 0x000fe20003f45270 */
[----:B------:R-:W-:-:S12]  /*0ba0*/  @!P1 BRA `(.L_x_5) ;  /* 0x00000000005c9947 */ /* 0x000fd80003800000 */
[----:B------:R-:W0:Y:S01]  /*0bb0*/  LDCU.64 UR6, c[0x0][0x398] ;  /* 0x00007300ff0677ac */ /* 0x000e220008000a00 */
[----:B------:R-:W-:-:S05]  /*0bc0*/  IMAD.WIDE.U32 R18, R25, 0x4, R14 ;  /* 0x0000000419127825 */ /* 0x000fca00078e000e */
[----:B------:R-:W2:Y:S04]  /*0bd0*/  LDG.E R21, desc[UR4][R18.64] ;  /* 0x0000000412157981 */ /* 0x000ea8000c1e1900 */
[----:B------:R-:W3:Y:S04]  /*0be0*/  LDG.E R29, desc[UR4][R18.64+0x4] ;  /* 0x00000404121d7981 */ /* 0x000ee8000c1e1900 */
[----:B------:R-:W4:Y:S01]  /*0bf0*/  LDG.E R27, desc[UR4][R18.64+0x8] ;  /* 0x00000804121b7981 */ /* 0x000f22000c1e1900 */
[----:B0-----:R-:W-:-:S03]  /*0c00*/  IMAD.WIDE.U32 R22, R25, UR6, R12 ;  /* 0x0000000619167c25 */ /* 0x001fc6000f8e000c */
[----:B------:R-:W5:Y:S01]  /*0c10*/  LDG.E R28, desc[UR4][R18.64+0xc] ;  /* 0x00000c04121c7981 */ /* 0x000f62000c1e1900 */
[----:B------:R-:W-:-:S05]  /*0c20*/  IMAD R23, R25, UR7, R23 ;  /* 0x0000000719177c24 */ /* 0x000fca000f8e0217 */
[----:B------:R-:W2:Y:S01]  /*0c30*/  LDG.E R20, desc[UR4][R22.64] ;  /* 0x0000000416147981 */ /* 0x000ea2000c1e1900 */
[----:B------:R-:W-:-:S04]  /*0c40*/  IADD3 R16, P3, PT, R22, UR6, RZ ;  /* 0x0000000616107c10 */ /* 0x000fc8000ff7e0ff */
[----:B------:R-:W-:Y:S01]  /*0c50*/  IADD3.X R17, PT, PT, R23, UR7, RZ, P3, !PT ;  /* 0x0000000717117c10 */ /* 0x000fe20009ffe4ff */
[----:B--2---:R-:W-:Y:S01]  /*0c60*/  IMAD R26, R21, R20, R26 ;  /* 0x00000014151a7224 */ /* 0x004fe200078e021a */
[----:B------:R-:W-:-:S03]  /*0c70*/  IADD3 R20, P3, PT, R16, UR6, RZ ;  /* 0x0000000610147c10 */ /* 0x000fc6000ff7e0ff */
[----:B------:R-:W3:Y:S01]  /*0c80*/  LDG.E R16, desc[UR4][R16.64] ;  /* 0x0000000410107981 */ /* 0x000ee2000c1e1900 */
[----:B------:R-:W-:Y:S02]  /*0c90*/  IADD3.X R21, PT, PT, R17, UR7, RZ, P3, !PT ;  /* 0x0000000711157c10 */ /* 0x000fe40009ffe4ff */
[----:B------:R-:W-:-:S03]  /*0ca0*/  IADD3 R22, P3, PT, R20, UR6, RZ ;  /* 0x0000000614167c10 */ /* 0x000fc6000ff7e0ff */
[----:B------:R-:W4:Y:S01]  /*0cb0*/  LDG.E R20, desc[UR4][R20.64] ;  /* 0x0000000414147981 */ /* 0x000f22000c1e1900 */
[----:B------:R-:W-:-:S05]  /*0cc0*/  IADD3.X R23, PT, PT, R21, UR7, RZ, P3, !PT ;  /* 0x0000000715177c10 */ /* 0x000fca0009ffe4ff */
[----:B------:R-:W5:Y:S01]  /*0cd0*/  LDG.E R22, desc[UR4][R22.64] ;  /* 0x0000000416167981 */ /* 0x000f62000c1e1900 */
[----:B------:R-:W-:Y:S02]  /*0ce0*/  VIADD R25, R25, 0x4 ;  /* 0x0000000419197836 */ /* 0x000fe40000000000 */
[----:B---3--:R-:W-:-:S04]  /*0cf0*/  IMAD R26, R29, R16, R26 ;  /* 0x000000101d1a7224 */ /* 0x008fc800078e021a */
[----:B----4-:R-:W-:-:S04]  /*0d00*/  IMAD R27, R27, R20, R26 ;  /* 0x000000141b1b7224 */ /* 0x010fc800078e021a */
[----:B-----5:R-:W-:-:S07]  /*0d10*/  IMAD R26, R28, R22, R27 ;  /* 0x000000161c1a7224 */ /* 0x020fce00078e021b */
.L_x_5:
[----:B------:R-:W-:Y:S05]  /*0d20*/  @!P2 BRA `(.L_x_3) ;  /* 0x000000000054a947 */ /* 0x000fea0003800000 */
[----:B------:R-:W0:Y:S01]  /*0d30*/  LDCU.64 UR6, c[0x0][0x398] ;  /* 0x00007300ff0677ac */ /* 0x000e220008000a00 */
[----:B------:R-:W-:-:S05]  /*0d40*/  IMAD.WIDE.U32 R20, R25, 0x4, R14 ;  /* 0x0000000419147825 */ /* 0x000fca00078e000e */
[----:B------:R-:W2:Y:S01]  /*0d50*/  LDG.E R23, desc[UR4][R20.64] ;  /* 0x0000000414177981 */ /* 0x000ea2000c1e1900 */
[----:B0-----:R-:W-:-:S04]  /*0d60*/  IMAD.WIDE.U32 R16, R25, UR6, R12 ;  /* 0x0000000619107c25 */ /* 0x001fc8000f8e000c */
[----:B------:R-:W-:Y:S02]  /*0d70*/  IMAD R19, R25, UR7, R17 ;  /* 0x0000000719137c24 */ /* 0x000fe4000f8e0211 */
[----:B------:R-:W-:-:S05]  /*0d80*/  IMAD.MOV.U32 R18, RZ, RZ, R16 ;  /* 0x000000ffff127224 */ /* 0x000fca00078e0010 */
[----:B------:R-:W2:Y:S01]  /*0d90*/  LDG.E R22, desc[UR4][R18.64] ;  /* 0x0000000412167981 */ /* 0x000ea2000c1e1900 */
[----:B------:R-:W-:Y:S01]  /*0da0*/  ISETP.NE.AND P2, PT, R5, 0x1, PT ;  /* 0x000000010500780c */ /* 0x000fe20003f45270 */
[----:B--2---:R-:W-:-:S12]  /*0db0*/  IMAD R26, R23, R22, R26 ;  /* 0x00000016171a7224 */ /* 0x004fd800078e021a */
[----:B------:R-:W-:Y:S05]  /*0dc0*/  @!P2 BRA `(.L_x_3) ;  /* 0x00000000002ca947 */ /* 0x000fea0003800000 */
[----:B------:R-:W-:Y:S01]  /*0dd0*/  ISETP.NE.AND P2, PT, R5, 0x2, PT ;  /* 0x000000020500780c */ /* 0x000fe20003f45270 */
[----:B------:R-:W2:Y:S01]  /*0de0*/  LDG.E R23, desc[UR4][R20.64+0x4] ;  /* 0x0000040414177981 */ /* 0x000ea2000c1e1900 */
[----:B------:R-:W-:-:S04]  /*0df0*/  IADD3 R18, P3, PT, R16, UR6, RZ ;  /* 0x0000000610127c10 */ /* 0x000fc8000ff7e0ff */
[----:B------:R-:W-:-:S07]  /*0e00*/  IADD3.X R19, PT, PT, R19, UR7, RZ, P3, !PT ;  /* 0x0000000713137c10 */ /* 0x000fce0009ffe4ff */
[----:B------:R-:W-:Y:S01]  /*0e10*/  @P2 IADD3 R16, P3, PT, R18, UR6, RZ ;  /* 0x0000000612102c10 */ /* 0x000fe2000ff7e0ff */
[----:B------:R-:W3:Y:S03]  /*0e20*/  @P2 LDG.E R25, desc[UR4][R20.64+0x8] ;  /* 0x0000080414192981 */ /* 0x000ee6000c1e1900 */
[----:B------:R-:W-:Y:S01]  /*0e30*/  @P2 IADD3.X R17, PT, PT, R19, UR7, RZ, P3, !PT ;  /* 0x0000000713112c10 */ /* 0x000fe20009ffe4ff */
[----:B------:R-:W2:Y:S04]  /*0e40*/  LDG.E R18, desc[UR4][R18.64] ;  /* 0x0000000412127981 */ /* 0x000ea8000c1e1900 */
[----:B------:R-:W3:Y:S01]  /*0e50*/  @P2 LDG.E R16, desc[UR4][R16.64] ;  /* 0x0000000410102981 */ /* 0x000ee2000c1e1900 */
[----:B--2---:R-:W-:-:S04]  /*0e60*/  IMAD R26, R23, R18, R26 ;  /* 0x00000012171a7224 */ /* 0x004fc800078e021a */
[----:B---3--:R-:W-:-:S07]  /*0e70*/  @P2 IMAD R26, R25, R16, R26 ;  /* 0x00000010191a2224 */ /* 0x008fce00078e021a */
.L_x_3:
[----:B------:R-:W0:Y:S01]  /*0e80*/  LDCU UR6, c[0x0][0x3b0] ;  /* 0x00007600ff0677ac */ /* 0x000e220008000800 */
[----:B------:R-:W-:Y:S02]  /*0e90*/  IMAD.MOV.U32 R16, RZ, RZ, R10 ;  /* 0x000000ffff107224 */ /* 0x000fe400078e000a */
[----:B------:R-:W-:Y:S02]  /*0ea0*/  IMAD.MOV.U32 R17, RZ, RZ, R7 ;  /* 0x000000ffff117224 */ /* 0x000fe400078e0007 */
[----:B------:R-:W-:-:S04]  /*0eb0*/  IMAD.WIDE.U32 R16, R6, 0x4, R16 ;  /* 0x0000000406107825 */ /* 0x000fc800078e0010 */
[----:B------:R-:W-:Y:S01]  /*0ec0*/  VIADD R6, R6, 0x1 ;  /* 0x0000000106067836 */ /* 0x000fe20000000000 */
[----:B------:R1:W-:Y:S04]  /*0ed0*/  STG.E desc[UR4][R16.64], R26 ;  /* 0x0000001a10007986 */ /* 0x0003e8000c101904 */
[----:B0-----:R-:W-:-:S13]  /*0ee0*/  ISETP.NE.AND P2, PT, R6, UR6, PT ;  /* 0x0000000606007c0c */ /* 0x001fda000bf45270 */
[----:B-1----:R-:W-:Y:S05]  /*0ef0*/  @P2 BRA `(.L_x_6) ;  /* 0xfffffff000d42947 */ /* 0x002fea000383ffff */
.L_x_0:
[----:B------:R-:W-:Y:S06]  /*0f00*/  BAR.SYNC.DEFER_BLOCKING 0x0 ;  /* 0x0000000000007b1d */ /* 0x000fec0000010000 */
[----:B------:R-:W-:Y:S05]  /*0f10*/  EXIT ;  /* 0x000000000000794d */ /* 0x000fea0003800000 */
.L_x_7:
[----:B------:R-:W-:-:S00]  /*0f20*/  BRA `(.L_x_7) ;  /* 0xfffffffc00fc7947 */ /* 0x000fc0000383ffff */
[----:B------:R-:W-:-:S00]  /*0f30*/  NOP ;  /* 0x0000000000007918 */ /* 0x000fc00000000000 */
        /* <DEDUP_REMOVED lines=12> */
.L_x_8:


//--------------------- .nv.shared.reserved.0     --------------------------
	.section	.nv.shared.reserved.0,"aw",@nobits
	.weak		__nv_reservedSMEM_offset_0_alias
	.size		__nv_reservedSMEM_offset_0_alias, 0, 64
	.other		__nv_reservedSMEM_offset_0_alias,@"STO_CUDA_RESERVED_SHARED STV_DEFAULT"
__nv_reservedSMEM_offset_0_alias:
	.zero		0
	.zero		64


//--------------------- .nv.constant0._Z6kernelPPimS0_mS0_mi --------------------------
	.section	.nv.constant0._Z6kernelPPimS0_mS0_mi,"a",@progbits
	.sectionflags	@""
	.align	4
.nv.constant0._Z6kernelPPimS0_mS0_mi:
	.zero		948


//--------------------- SYMBOLS --------------------------

	.type		.nv.reservedSmem.offset0,@object
	.size		.nv.reservedSmem.offset0,0x4
